//
// Generated by NVIDIA NVVM Compiler
//
// Compiler Build ID: CL-36424714
// Cuda compilation tools, release 13.0, V13.0.88
// Based on NVVM 20.0.0
//

.version 9.0
.target sm_100
.address_size 64

	// .globl	_Z16test_wmma_kernelv
.extern .func  (.param .b32 func_retval0) vprintf
(
	.param .b64 vprintf_param_0,
	.param .b64 vprintf_param_1
)
;
.global .align 1 .b8 $str[18] = {87, 77, 77, 65, 32, 97, 118, 97, 105, 108, 97, 98, 108, 101, 33, 92, 110};

.visible .entry _Z16test_wmma_kernelv()
{
	.reg .b32 	%r<3>;
	.reg .b64 	%rd<3>;

	mov.u64 	%rd1, $str;
	cvta.global.u64 	%rd2, %rd1;
	{ // callseq 0, 0
	.param .b64 param0;
	st.param.b64 	[param0], %rd2;
	.param .b64 param1;
	st.param.b64 	[param1], 0;
	.param .b32 retval0;
	call.uni (retval0), 
	vprintf, 
	(
	param0, 
	param1
	);
	ld.param.b32 	%r1, [retval0];
	} // callseq 0
	ret;

}


// ===== COMPILED SASS (sm_100) =====

	.target	sm_100

	.elftype	@"ET_EXEC"


//--------------------- .note.nv.tkinfo           --------------------------
	.section	.note.nv.tkinfo,"",@"SHT_NOTE"
	.sectionflags	@"SHF_NOTE_NV_TKINFO"
	.tkinfo
        /*0018*/ 	.word	0x00000002
        /*0030*/ 	.string	""
        /*0030*/ 	.string	"ptxas"
        /*0030*/ 	.string	"Cuda compilation tools, release 13.0, V13.0.88"
        /*0030*/ 	.string	"Build cuda_13.0.r13.0/compiler.36424714_0"
        /*0030*/ 	.string	"-arch sm_100 -m 64 "



//--------------------- .note.nv.cuinfo           --------------------------
	.section	.note.nv.cuinfo,"",@"SHT_NOTE"
	.sectionflags	@"SHF_NOTE_NV_CUINFO"
        /*0018*/ 	.short	0x0002
        /*001a*/ 	.short	0x0064
        /*001c*/ 	.short	0x0082
	.zero		2


//--------------------- .nv.info                  --------------------------
	.section	.nv.info,"",@"SHT_CUDA_INFO"
	.align	4


	//----- nvinfo : EIATTR_REGCOUNT
	.align		4
        /*0000*/ 	.byte	0x04, 0x2f
        /*0002*/ 	.short	(.L_2 - .L_1)
	.align		4
.L_1:
        /*0004*/ 	.word	index@(_Z16test_wmma_kernelv)
        /*0008*/ 	.word	0x00000018


	//----- nvinfo : EIATTR_FRAME_SIZE
	.align		4
.L_2:
        /*000c*/ 	.byte	0x04, 0x11
        /*000e*/ 	.short	(.L_4 - .L_3)
	.align		4
.L_3:
        /*0010*/ 	.word	index@(_Z16test_wmma_kernelv)
        /*0014*/ 	.word	0x00000000


	//----- nvinfo : EIATTR_MIN_STACK_SIZE
	.align		4
.L_4:
        /*0018*/ 	.byte	0x04, 0x12
        /*001a*/ 	.short	(.L_6 - .L_5)
	.align		4
.L_5:
        /*001c*/ 	.word	index@(_Z16test_wmma_kernelv)
        /*0020*/ 	.word	0x00000000
.L_6:


//--------------------- .nv.compat                --------------------------
	.section	.nv.compat,"",@"SHT_CUDA_COMPAT_INFO"
	.align	4
        /*0000*/ 	.byte	0x02, 0x09, 0x00, 0x00, 0x02, 0x02, 0x01, 0x00, 0x02, 0x05, 0x05, 0x00, 0x03, 0x07, 0x01, 0x01
        /*0010*/ 	.byte	0x02, 0x03, 0x00, 0x00, 0x02, 0x06, 0x01, 0x00, 0x04, 0x0b, 0x08, 0x00, 0x09, 0x00, 0x00, 0x00
        /*0020*/ 	.byte	0x00, 0x00, 0x00, 0x00


//--------------------- .nv.info._Z16test_wmma_kernelv --------------------------
	.section	.nv.info._Z16test_wmma_kernelv,"",@"SHT_CUDA_INFO"
	.sectionflags	@""
	.align	4


	//----- nvinfo : EIATTR_CUDA_API_VERSION
	.align		4
        /*0000*/ 	.byte	0x04, 0x37
        /*0002*/ 	.short	(.L_8 - .L_7)
.L_7:
        /*0004*/ 	.word	0x00000082


	//----- nvinfo : EIATTR_SPARSE_MMA_MASK
	.align		4
.L_8:
        /*0008*/ 	.byte	0x03, 0x50
        /*000a*/ 	.short	0x0000


	//----- nvinfo : EIATTR_MAXREG_COUNT
	.align		4
        /*000c*/ 	.byte	0x03, 0x1b
        /*000e*/ 	.short	0x00ff


	//----- nvinfo : EIATTR_EXTERNS
	.align		4
        /*0010*/ 	.byte	0x04, 0x0f
        /*0012*/ 	.short	(.L_10 - .L_9)


	//   ....[0]....
	.align		4
.L_9:
        /*0014*/ 	.word	index@(vprintf)


	//----- nvinfo : EIATTR_MERCURY_ISA_VERSION
	.align		4
.L_10:
        /*0018*/ 	.byte	0x03, 0x5f
        /*001a*/ 	.short	0x0101


	//----- nvinfo : EIATTR_VRC_CTA_INIT_COUNT
	.align		4
        /*001c*/ 	.byte	0x02, 0x4a
	.zero		1
	.zero		1


	//----- nvinfo : EIATTR_SYSCALL_OFFSETS
	.align		4
        /*0020*/ 	.byte	0x04, 0x46
        /*0022*/ 	.short	(.L_12 - .L_11)


	//   ....[0]....
.L_11:
        /*0024*/ 	.word	0x00000080


	//----- nvinfo : EIATTR_EXIT_INSTR_OFFSETS
	.align		4
.L_12:
        /*0028*/ 	.byte	0x04, 0x1c
        /*002a*/ 	.short	(.L_14 - .L_13)


	//   ....[0]....
.L_13:
        /*002c*/ 	.word	0x00000090


	//----- nvinfo : EIATTR_SW_WAR
	.align		4
.L_14:
        /*0030*/ 	.byte	0x04, 0x36
        /*0032*/ 	.short	(.L_16 - .L_15)
.L_15:
        /*0034*/ 	.word	0x00000008
.L_16:


//--------------------- .nv.callgraph             --------------------------
	.section	.nv.callgraph,"",@"SHT_CUDA_CALLGRAPH"
	.align	4
	.sectionentsize	8
	.align		4
        /*0000*/ 	.word	0x00000000
	.align		4
        /*0004*/ 	.word	0xffffffff
	.align		4
        /*0008*/ 	.word	index@(_Z16test_wmma_kernelv)
	.align		4
        /*000c*/ 	.word	index@(vprintf)
	.align		4
        /*0010*/ 	.word	0x00000000
	.align		4
        /*0014*/ 	.word	0xfffffffe
	.align		4
        /*0018*/ 	.word	0x00000000
	.align		4
        /*001c*/ 	.word	0xfffffffd
	.align		4
        /*0020*/ 	.word	0x00000000
	.align		4
        /*0024*/ 	.word	0xfffffffc


//--------------------- .nv.constant4             --------------------------
	.section	.nv.constant4,"a",@progbits
	.align	8
	.align		8
.nv.constant4:
        /*0000*/ 	.dword	vprintf
	.align		8
        /*0008*/ 	.dword	$str


//--------------------- .text._Z16test_wmma_kernelv --------------------------
	.section	.text._Z16test_wmma_kernelv,"ax",@progbits
	.align	128
        .global         _Z16test_wmma_kernelv
        .type           _Z16test_wmma_kernelv,@function
        .size           _Z16test_wmma_kernelv,(.L_x_2 - _Z16test_wmma_kernelv)
        .other          _Z16test_wmma_kernelv,@"STO_CUDA_ENTRY STV_DEFAULT"
_Z16test_wmma_kernelv:
.text._Z16test_wmma_kernelv:
[----:B------:R-:W0:Y:S01]  /*0000*/  LDC R1, c[0x0][0x37c] ;  /* 0x0000df00ff017b82 */ /* 0x000e220000000800 */
[----:B------:R-:W-:Y:S01]  /*0010*/  MOV R0, 0x0 ;  /* 0x0000000000007802 */ /* 0x000fe20000000f00 */
[----:B------:R-:W1:Y:S01]  /*0020*/  LDCU.64 UR4, c[0x4][0x8] ;  /* 0x01000100ff0477ac */ /* 0x000e620008000a00 */
[----:B------:R-:W-:-:S05]  /*0030*/  CS2R R6, SRZ ;  /* 0x0000000000067805 */ /* 0x000fca000001ff00 */
[----:B------:R2:W3:Y:S01]  /*0040*/  LDC.64 R2, c[0x4][R0] ;  /* 0x0100000000027b82 */ /* 0x0004e20000000a00 */
[----:B-1----:R-:W-:Y:S02]  /*0050*/  IMAD.U32 R4, RZ, RZ, UR4 ;  /* 0x00000004ff047e24 */ /* 0x002fe4000f8e00ff */
[----:B--2---:R-:W-:-:S07]  /*0060*/  IMAD.U32 R5, RZ, RZ, UR5 ;  /* 0x00000005ff057e24 */ /* 0x004fce000f8e00ff */
[----:B------:R-:W-:-:S07]  /*0070*/  LEPC R20, `(.L_x_0) ;  /* 0x000000001014794e */ /* 0x000fce0000000000 */
[----:B0--3--:R-:W-:Y:S05]  /*0080*/  CALL.ABS.NOINC R2 ;  /* 0x0000000002007343 */ /* 0x009fea0003c00000 */
.L_x_0:
[----:B------:R-:W-:Y:S05]  /*0090*/  EXIT ;  /* 0x000000000000794d */ /* 0x000fea0003800000 */
.L_x_1:
[----:B------:R-:W-:-:S00]  /*00a0*/  BRA `(.L_x_1) ;  /* 0xfffffffc00fc7947 */ /* 0x000fc0000383ffff */
[----:B------:R-:W-:-:S00]  /*00b0*/  NOP ;  /* 0x0000000000007918 */ /* 0x000fc00000000000 */
        /* <DEDUP_REMOVED lines=12> */
.L_x_2:


//--------------------- .nv.global.init           --------------------------
	.section	.nv.global.init,"aw",@progbits
.nv.global.init:
	.type		$str,@object
	.size		$str,(.L_0 - $str)
$str:
        /*0000*/ 	.byte	0x57, 0x4d, 0x4d, 0x41, 0x20, 0x61, 0x76, 0x61, 0x69, 0x6c, 0x61, 0x62, 0x6c, 0x65, 0x21, 0x5c
        /*0010*/ 	.byte	0x6e, 0x00
.L_0:


//--------------------- .nv.shared.reserved.0     --------------------------
	.section	.nv.shared.reserved.0,"aw",@nobits
	.weak		__nv_reservedSMEM_offset_0_alias
	.size		__nv_reservedSMEM_offset_0_alias, 0, 64
	.other		__nv_reservedSMEM_offset_0_alias,@"STO_CUDA_RESERVED_SHARED STV_DEFAULT"
__nv_reservedSMEM_offset_0_alias:
	.zero		0
	.zero		64


//--------------------- .nv.constant0._Z16test_wmma_kernelv --------------------------
	.section	.nv.constant0._Z16test_wmma_kernelv,"a",@progbits
	.sectionflags	@""
	.align	4
.nv.constant0._Z16test_wmma_kernelv:
	.zero		896


//--------------------- SYMBOLS --------------------------

	.type		.nv.reservedSmem.offset0,@object
	.size		.nv.reservedSmem.offset0,0x4
	.type		vprintf,@function
